//
// Generated by NVIDIA NVVM Compiler
//
// Compiler Build ID: CL-36424714
// Cuda compilation tools, release 13.0, V13.0.88
// Based on NVVM 20.0.0
//

.version 9.0
.target sm_100
.address_size 64

	// .globl	_Z15bitonicSortStepPiiii

.visible .entry _Z15bitonicSortStepPiiii(
	.param .u64 .ptr .align 1 _Z15bitonicSortStepPiiii_param_0,
	.param .u32 _Z15bitonicSortStepPiiii_param_1,
	.param .u32 _Z15bitonicSortStepPiiii_param_2,
	.param .u32 _Z15bitonicSortStepPiiii_param_3
)
{
	.reg .pred 	%p<8>;
	.reg .b32 	%r<18>;
	.reg .b64 	%rd<7>;

	ld.param.u64 	%rd3, [_Z15bitonicSortStepPiiii_param_0];
	ld.param.u32 	%r9, [_Z15bitonicSortStepPiiii_param_1];
	ld.param.u32 	%r10, [_Z15bitonicSortStepPiiii_param_2];
	ld.param.u32 	%r11, [_Z15bitonicSortStepPiiii_param_3];
	mov.u32 	%r12, %ctaid.x;
	mov.u32 	%r13, %ntid.x;
	mov.u32 	%r14, %tid.x;
	mad.lo.s32 	%r1, %r12, %r13, %r14;
	setp.ge.u32 	%p1, %r1, %r11;
	@%p1 bra 	$L__BB0_6;
	xor.b32  	%r2, %r9, %r1;
	setp.le.u32 	%p2, %r2, %r1;
	setp.ge.u32 	%p3, %r2, %r11;
	or.pred  	%p4, %p2, %p3;
	@%p4 bra 	$L__BB0_6;
	cvta.to.global.u64 	%rd4, %rd3;
	and.b32  	%r15, %r10, %r1;
	setp.ne.s32 	%p5, %r15, 0;
	mul.wide.u32 	%rd5, %r1, 4;
	add.s64 	%rd1, %rd4, %rd5;
	mul.wide.u32 	%rd6, %r2, 4;
	add.s64 	%rd2, %rd4, %rd6;
	@%p5 bra 	$L__BB0_4;
	ld.global.u32 	%r17, [%rd1];
	ld.global.u32 	%r16, [%rd2];
	setp.gt.s32 	%p7, %r17, %r16;
	@%p7 bra 	$L__BB0_5;
	bra.uni 	$L__BB0_6;
$L__BB0_4:
	ld.global.u32 	%r17, [%rd1];
	ld.global.u32 	%r16, [%rd2];
	setp.ge.s32 	%p6, %r17, %r16;
	@%p6 bra 	$L__BB0_6;
$L__BB0_5:
	st.global.u32 	[%rd1], %r16;
	st.global.u32 	[%rd2], %r17;
$L__BB0_6:
	ret;

}


// ===== COMPILED SASS (sm_100) =====

	.target	sm_100

	.elftype	@"ET_EXEC"


//--------------------- .note.nv.tkinfo           --------------------------
	.section	.note.nv.tkinfo,"",@"SHT_NOTE"
	.sectionflags	@"SHF_NOTE_NV_TKINFO"
	.tkinfo
        /*0018*/ 	.word	0x00000002
        /*0030*/ 	.string	""
        /*0030*/ 	.string	"ptxas"
        /*0030*/ 	.string	"Cuda compilation tools, release 13.0, V13.0.88"
        /*0030*/ 	.string	"Build cuda_13.0.r13.0/compiler.36424714_0"
        /*0030*/ 	.string	"-arch sm_100 -m 64 "



//--------------------- .note.nv.cuinfo           --------------------------
	.section	.note.nv.cuinfo,"",@"SHT_NOTE"
	.sectionflags	@"SHF_NOTE_NV_CUINFO"
        /*0018*/ 	.short	0x0002
        /*001a*/ 	.short	0x0064
        /*001c*/ 	.short	0x0082
	.zero		2


//--------------------- .nv.info                  --------------------------
	.section	.nv.info,"",@"SHT_CUDA_INFO"
	.align	4


	//----- nvinfo : EIATTR_REGCOUNT
	.align		4
        /*0000*/ 	.byte	0x04, 0x2f
        /*0002*/ 	.short	(.L_1 - .L_0)
	.align		4
.L_0:
        /*0004*/ 	.word	index@(_Z15bitonicSortStepPiiii)
        /*0008*/ 	.word	0x0000000a


	//----- nvinfo : EIATTR_FRAME_SIZE
	.align		4
.L_1:
        /*000c*/ 	.byte	0x04, 0x11
        /*000e*/ 	.short	(.L_3 - .L_2)
	.align		4
.L_2:
        /*0010*/ 	.word	index@(_Z15bitonicSortStepPiiii)
        /*0014*/ 	.word	0x00000000


	//----- nvinfo : EIATTR_MIN_STACK_SIZE
	.align		4
.L_3:
        /*0018*/ 	.byte	0x04, 0x12
        /*001a*/ 	.short	(.L_5 - .L_4)
	.align		4
.L_4:
        /*001c*/ 	.word	index@(_Z15bitonicSortStepPiiii)
        /*0020*/ 	.word	0x00000000
.L_5:


//--------------------- .nv.compat                --------------------------
	.section	.nv.compat,"",@"SHT_CUDA_COMPAT_INFO"
	.align	4
        /*0000*/ 	.byte	0x02, 0x09, 0x00, 0x00, 0x02, 0x02, 0x01, 0x00, 0x02, 0x05, 0x05, 0x00, 0x03, 0x07, 0x01, 0x01
        /*0010*/ 	.byte	0x02, 0x03, 0x00, 0x00, 0x02, 0x06, 0x01, 0x00, 0x04, 0x0b, 0x08, 0x00, 0x09, 0x00, 0x00, 0x00
        /*0020*/ 	.byte	0x00, 0x00, 0x00, 0x00


//--------------------- .nv.info._Z15bitonicSortStepPiiii --------------------------
	.section	.nv.info._Z15bitonicSortStepPiiii,"",@"SHT_CUDA_INFO"
	.sectionflags	@""
	.align	4


	//----- nvinfo : EIATTR_CUDA_API_VERSION
	.align		4
        /*0000*/ 	.byte	0x04, 0x37
        /*0002*/ 	.short	(.L_7 - .L_6)
.L_6:
        /*0004*/ 	.word	0x00000082


	//----- nvinfo : EIATTR_KPARAM_INFO
	.align		4
.L_7:
        /*0008*/ 	.byte	0x04, 0x17
        /*000a*/ 	.short	(.L_9 - .L_8)
.L_8:
        /*000c*/ 	.word	0x00000000
        /*0010*/ 	.short	0x0003
        /*0012*/ 	.short	0x0010
        /*0014*/ 	.byte	0x00, 0xf0, 0x11, 0x00


	//----- nvinfo : EIATTR_KPARAM_INFO
	.align		4
.L_9:
        /*0018*/ 	.byte	0x04, 0x17
        /*001a*/ 	.short	(.L_11 - .L_10)
.L_10:
        /*001c*/ 	.word	0x00000000
        /*0020*/ 	.short	0x0002
        /*0022*/ 	.short	0x000c
        /*0024*/ 	.byte	0x00, 0xf0, 0x11, 0x00


	//----- nvinfo : EIATTR_KPARAM_INFO
	.align		4
.L_11:
        /*0028*/ 	.byte	0x04, 0x17
        /*002a*/ 	.short	(.L_13 - .L_12)
.L_12:
        /*002c*/ 	.word	0x00000000
        /*0030*/ 	.short	0x0001
        /*0032*/ 	.short	0x0008
        /*0034*/ 	.byte	0x00, 0xf0, 0x11, 0x00


	//----- nvinfo : EIATTR_KPARAM_INFO
	.align		4
.L_13:
        /*0038*/ 	.byte	0x04, 0x17
        /*003a*/ 	.short	(.L_15 - .L_14)
.L_14:
        /*003c*/ 	.word	0x00000000
        /*0040*/ 	.short	0x0000
        /*0042*/ 	.short	0x0000
        /*0044*/ 	.byte	0x00, 0xf5, 0x21, 0x00


	//----- nvinfo : EIATTR_SPARSE_MMA_MASK
	.align		4
.L_15:
        /*0048*/ 	.byte	0x03, 0x50
        /*004a*/ 	.short	0x0000


	//----- nvinfo : EIATTR_MAXREG_COUNT
	.align		4
        /*004c*/ 	.byte	0x03, 0x1b
        /*004e*/ 	.short	0x00ff


	//----- nvinfo : EIATTR_MERCURY_ISA_VERSION
	.align		4
        /*0050*/ 	.byte	0x03, 0x5f
        /*0052*/ 	.short	0x0101


	//----- nvinfo : EIATTR_VRC_CTA_INIT_COUNT
	.align		4
        /*0054*/ 	.byte	0x02, 0x4a
	.zero		1
	.zero		1


	//----- nvinfo : EIATTR_EXIT_INSTR_OFFSETS
	.align		4
        /*0058*/ 	.byte	0x04, 0x1c
        /*005a*/ 	.short	(.L_17 - .L_16)


	//   ....[0]....
.L_16:
        /*005c*/ 	.word	0x00000070


	//   ....[1]....
        /*0060*/ 	.word	0x000000c0


	//   ....[2]....
        /*0064*/ 	.word	0x00000190


	//   ....[3]....
        /*0068*/ 	.word	0x000001d0


	//   ....[4]....
        /*006c*/ 	.word	0x00000210


	//----- nvinfo : EIATTR_CRS_STACK_SIZE
	.align		4
.L_17:
        /*0070*/ 	.byte	0x04, 0x1e
        /*0072*/ 	.short	(.L_19 - .L_18)
.L_18:
        /*0074*/ 	.word	0x00000000


	//----- nvinfo : EIATTR_CBANK_PARAM_SIZE
	.align		4
.L_19:
        /*0078*/ 	.byte	0x03, 0x19
        /*007a*/ 	.short	0x0014


	//----- nvinfo : EIATTR_PARAM_CBANK
	.align		4
        /*007c*/ 	.byte	0x04, 0x0a
        /*007e*/ 	.short	(.L_21 - .L_20)
	.align		4
.L_20:
        /*0080*/ 	.word	index@(.nv.constant0._Z15bitonicSortStepPiiii)
        /*0084*/ 	.short	0x0380
        /*0086*/ 	.short	0x0014


	//----- nvinfo : EIATTR_SW_WAR
	.align		4
.L_21:
        /*0088*/ 	.byte	0x04, 0x36
        /*008a*/ 	.short	(.L_23 - .L_22)
.L_22:
        /*008c*/ 	.word	0x00000008
.L_23:


//--------------------- .nv.callgraph             --------------------------
	.section	.nv.callgraph,"",@"SHT_CUDA_CALLGRAPH"
	.align	4
	.sectionentsize	8
	.align		4
        /*0000*/ 	.word	0x00000000
	.align		4
        /*0004*/ 	.word	0xffffffff
	.align		4
        /*0008*/ 	.word	0x00000000
	.align		4
        /*000c*/ 	.word	0xfffffffe
	.align		4
        /*0010*/ 	.word	0x00000000
	.align		4
        /*0014*/ 	.word	0xfffffffd
	.align		4
        /*0018*/ 	.word	0x00000000
	.align		4
        /*001c*/ 	.word	0xfffffffc


//--------------------- .text._Z15bitonicSortStepPiiii --------------------------
	.section	.text._Z15bitonicSortStepPiiii,"ax",@progbits
	.align	128
        .global         _Z15bitonicSortStepPiiii
        .type           _Z15bitonicSortStepPiiii,@function
        .size           _Z15bitonicSortStepPiiii,(.L_x_4 - _Z15bitonicSortStepPiiii)
        .other          _Z15bitonicSortStepPiiii,@"STO_CUDA_ENTRY STV_DEFAULT"
_Z15bitonicSortStepPiiii:
.text._Z15bitonicSortStepPiiii:
[----:B------:R-:W-:Y:S01]  /*0000*/  LDC R1, c[0x0][0x37c] ;  /* 0x0000df00ff017b82 */ /* 0x000fe20000000800 */
[----:B------:R-:W0:Y:S07]  /*0010*/  S2R R0, SR_TID.X ;  /* 0x0000000000007919 */ /* 0x000e2e0000002100 */
[----:B------:R-:W0:Y:S01]  /*0020*/  S2UR UR4, SR_CTAID.X ;  /* 0x00000000000479c3 */ /* 0x000e220000002500 */
[----:B------:R-:W1:Y:S07]  /*0030*/  LDCU UR5, c[0x0][0x390] ;  /* 0x00007200ff0577ac */ /* 0x000e6e0008000800 */
[----:B------:R-:W0:Y:S02]  /*0040*/  LDC R3, c[0x0][0x360] ;  /* 0x0000d800ff037b82 */ /* 0x000e240000000800 */
[----:B0-----:R-:W-:-:S05]  /*0050*/  IMAD R3, R3, UR4, R0 ;  /* 0x0000000403037c24 */ /* 0x001fca000f8e0200 */
[----:B-1----:R-:W-:-:S13]  /*0060*/  ISETP.GE.U32.AND P0, PT, R3, UR5, PT ;  /* 0x0000000503007c0c */ /* 0x002fda000bf06070 */
[----:B------:R-:W-:Y:S05]  /*0070*/  @P0 EXIT ;  /* 0x000000000000094d */ /* 0x000fea0003800000 */
[----:B------:R-:W0:Y:S02]  /*0080*/  LDCU UR4, c[0x0][0x388] ;  /* 0x00007100ff0477ac */ /* 0x000e240008000800 */
[----:B0-----:R-:W-:-:S04]  /*0090*/  LOP3.LUT R0, R3, UR4, RZ, 0x3c, !PT ;  /* 0x0000000403007c12 */ /* 0x001fc8000f8e3cff */
[----:B------:R-:W-:-:S04]  /*00a0*/  ISETP.GE.U32.AND P0, PT, R0, UR5, PT ;  /* 0x0000000500007c0c */ /* 0x000fc8000bf06070 */
[----:B------:R-:W-:-:S13]  /*00b0*/  ISETP.LE.U32.OR P0, PT, R0, R3, P0 ;  /* 0x000000030000720c */ /* 0x000fda0000703470 */
[----:B------:R-:W-:Y:S05]  /*00c0*/  @P0 EXIT ;  /* 0x000000000000094d */ /* 0x000fea0003800000 */
[----:B------:R-:W0:Y:S01]  /*00d0*/  LDCU UR6, c[0x0][0x38c] ;  /* 0x00007180ff0677ac */ /* 0x000e220008000800 */
[----:B------:R-:W1:Y:S01]  /*00e0*/  LDC.64 R4, c[0x0][0x380] ;  /* 0x0000e000ff047b82 */ /* 0x000e620000000a00 */
[----:B------:R-:W-:Y:S01]  /*00f0*/  BSSY.RECONVERGENT B0, `(.L_x_0) ;  /* 0x000000f000007945 */ /* 0x000fe20003800200 */
[----:B------:R-:W2:Y:S01]  /*0100*/  LDCU.64 UR4, c[0x0][0x358] ;  /* 0x00006b00ff0477ac */ /* 0x000ea20008000a00 */
[C---:B0-----:R-:W-:Y:S01]  /*0110*/  LOP3.LUT P0, RZ, R3.reuse, UR6, RZ, 0xc0, !PT ;  /* 0x0000000603ff7c12 */ /* 0x041fe2000f80c0ff */
[----:B-1----:R-:W-:-:S04]  /*0120*/  IMAD.WIDE.U32 R2, R3, 0x4, R4 ;  /* 0x0000000403027825 */ /* 0x002fc800078e0004 */
[----:B------:R-:W-:-:S08]  /*0130*/  IMAD.WIDE.U32 R4, R0, 0x4, R4 ;  /* 0x0000000400047825 */ /* 0x000fd000078e0004 */
[----:B--2---:R-:W-:Y:S05]  /*0140*/  @P0 BRA `(.L_x_1) ;  /* 0x0000000000140947 */ /* 0x004fea0003800000 */
[----:B------:R-:W2:Y:S04]  /*0150*/  LDG.E R7, desc[UR4][R2.64] ;  /* 0x0000000402077981 */ /* 0x000ea8000c1e1900 */
[----:B------:R-:W2:Y:S02]  /*0160*/  LDG.E R0, desc[UR4][R4.64] ;  /* 0x0000000404007981 */ /* 0x000ea4000c1e1900 */
[----:B--2---:R-:W-:-:S13]  /*0170*/  ISETP.GT.AND P0, PT, R7, R0, PT ;  /* 0x000000000700720c */ /* 0x004fda0003f04270 */
[----:B------:R-:W-:Y:S05]  /*0180*/  @P0 BRA `(.L_x_2) ;  /* 0x0000000000140947 */ /* 0x000fea0003800000 */
[----:B------:R-:W-:Y:S05]  /*0190*/  EXIT ;  /* 0x000000000000794d */ /* 0x000fea0003800000 */
.L_x_1:
[----:B------:R-:W2:Y:S04]  /*01a0*/  LDG.E R7, desc[UR4][R2.64] ;  /* 0x0000000402077981 */ /* 0x000ea8000c1e1900 */
[----:B------:R-:W2:Y:S02]  /*01b0*/  LDG.E R0, desc[UR4][R4.64] ;  /* 0x0000000404007981 */ /* 0x000ea4000c1e1900 */
[----:B--2---:R-:W-:-:S13]  /*01c0*/  ISETP.GE.AND P0, PT, R7, R0, PT ;  /* 0x000000000700720c */ /* 0x004fda0003f06270 */
[----:B------:R-:W-:Y:S05]  /*01d0*/  @P0 EXIT ;  /* 0x000000000000094d */ /* 0x000fea0003800000 */
.L_x_2:
[----:B------:R-:W-:Y:S05]  /*01e0*/  BSYNC.RECONVERGENT B0 ;  /* 0x0000000000007941 */ /* 0x000fea0003800200 */
.L_x_0:
[----:B------:R-:W-:Y:S04]  /*01f0*/  STG.E desc[UR4][R2.64], R0 ;  /* 0x0000000002007986 */ /* 0x000fe8000c101904 */
[----:B------:R-:W-:Y:S01]  /*0200*/  STG.E desc[UR4][R4.64], R7 ;  /* 0x0000000704007986 */ /* 0x000fe2000c101904 */
[----:B------:R-:W-:Y:S05]  /*0210*/  EXIT ;  /* 0x000000000000794d */ /* 0x000fea0003800000 */
.L_x_3:
[----:B------:R-:W-:-:S00]  /*0220*/  BRA `(.L_x_3) ;  /* 0xfffffffc00fc7947 */ /* 0x000fc0000383ffff */
[----:B------:R-:W-:-:S00]  /*0230*/  NOP ;  /* 0x0000000000007918 */ /* 0x000fc00000000000 */
        /* <DEDUP_REMOVED lines=12> */
.L_x_4:


//--------------------- .nv.shared.reserved.0     --------------------------
	.section	.nv.shared.reserved.0,"aw",@nobits
	.weak		__nv_reservedSMEM_offset_0_alias
	.size		__nv_reservedSMEM_offset_0_alias, 0, 64
	.other		__nv_reservedSMEM_offset_0_alias,@"STO_CUDA_RESERVED_SHARED STV_DEFAULT"
__nv_reservedSMEM_offset_0_alias:
	.zero		0
	.zero		64


//--------------------- .nv.constant0._Z15bitonicSortStepPiiii --------------------------
	.section	.nv.constant0._Z15bitonicSortStepPiiii,"a",@progbits
	.sectionflags	@""
	.align	4
.nv.constant0._Z15bitonicSortStepPiiii:
	.zero		916


//--------------------- SYMBOLS --------------------------

	.type		.nv.reservedSmem.offset0,@object
	.size		.nv.reservedSmem.offset0,0x4
